//
// Generated by NVIDIA NVVM Compiler
//
// Compiler Build ID: CL-36424714
// Cuda compilation tools, release 13.0, V13.0.88
// Based on NVVM 20.0.0
//

.version 9.0
.target sm_100
.address_size 64

	// .globl	_Z10cudaSumGPUPi
.extern .func  (.param .b32 func_retval0) vprintf
(
	.param .b64 vprintf_param_0,
	.param .b64 vprintf_param_1
)
;
.global .align 1 .b8 $str[21] = {115, 111, 109, 97, 32, 116, 104, 114, 101, 97, 100, 32, 37, 100, 32, 61, 32, 37, 100, 10};

.visible .entry _Z10cudaSumGPUPi(
	.param .u64 .ptr .align 1 _Z10cudaSumGPUPi_param_0
)
{
	.local .align 8 .b8 	__local_depot0[8];
	.reg .b64 	%SP;
	.reg .b64 	%SPL;
	.reg .pred 	%p<8>;
	.reg .b32 	%r<118>;
	.reg .b64 	%rd<18>;

	mov.u64 	%SPL, __local_depot0;
	cvta.local.u64 	%SP, %SPL;
	ld.param.u64 	%rd3, [_Z10cudaSumGPUPi_param_0];
	cvta.to.global.u64 	%rd1, %rd3;
	mov.u32 	%r41, %ntid.x;
	mov.u32 	%r42, %ctaid.x;
	mov.u32 	%r1, %tid.x;
	mad.lo.s32 	%r2, %r41, %r42, %r1;
	div.u32 	%r3, 1048576, %r41;
	mul.lo.s32 	%r4, %r3, %r2;
	and.b32  	%r5, %r3, 15;
	and.b32  	%r112, %r3, 2097136;
	neg.s32 	%r105, %r112;
	add.s64 	%rd2, %rd1, 32;
	add.s32 	%r103, %r4, -16;
	mov.b32 	%r106, 0;
	mov.u32 	%r104, %r4;
	mov.u32 	%r117, %r106;
$L__BB0_1:
	.pragma "nounroll";
	mul.wide.s32 	%rd4, %r104, 4;
	add.s64 	%rd5, %rd2, %rd4;
	ld.global.u32 	%r44, [%rd5+-32];
	add.s32 	%r45, %r44, %r117;
	ld.global.u32 	%r46, [%rd5+-28];
	add.s32 	%r47, %r46, %r45;
	ld.global.u32 	%r48, [%rd5+-24];
	add.s32 	%r49, %r48, %r47;
	ld.global.u32 	%r50, [%rd5+-20];
	add.s32 	%r51, %r50, %r49;
	ld.global.u32 	%r52, [%rd5+-16];
	add.s32 	%r53, %r52, %r51;
	ld.global.u32 	%r54, [%rd5+-12];
	add.s32 	%r55, %r54, %r53;
	ld.global.u32 	%r56, [%rd5+-8];
	add.s32 	%r57, %r56, %r55;
	ld.global.u32 	%r58, [%rd5+-4];
	add.s32 	%r59, %r58, %r57;
	ld.global.u32 	%r60, [%rd5];
	add.s32 	%r61, %r60, %r59;
	ld.global.u32 	%r62, [%rd5+4];
	add.s32 	%r63, %r62, %r61;
	ld.global.u32 	%r64, [%rd5+8];
	add.s32 	%r65, %r64, %r63;
	ld.global.u32 	%r66, [%rd5+12];
	add.s32 	%r67, %r66, %r65;
	ld.global.u32 	%r68, [%rd5+16];
	add.s32 	%r69, %r68, %r67;
	ld.global.u32 	%r70, [%rd5+20];
	add.s32 	%r71, %r70, %r69;
	ld.global.u32 	%r72, [%rd5+24];
	add.s32 	%r73, %r72, %r71;
	ld.global.u32 	%r74, [%rd5+28];
	add.s32 	%r117, %r74, %r73;
	add.s32 	%r106, %r106, 16;
	add.s32 	%r105, %r105, 16;
	add.s32 	%r104, %r104, 16;
	add.s32 	%r103, %r103, 16;
	setp.ne.s32 	%p1, %r105, 0;
	@%p1 bra 	$L__BB0_1;
	setp.eq.s32 	%p2, %r5, 0;
	@%p2 bra 	$L__BB0_11;
	and.b32  	%r18, %r3, 7;
	setp.lt.u32 	%p3, %r5, 8;
	@%p3 bra 	$L__BB0_5;
	mul.wide.s32 	%rd6, %r103, 4;
	add.s64 	%rd7, %rd1, %rd6;
	ld.global.u32 	%r76, [%rd7+64];
	add.s32 	%r77, %r76, %r117;
	ld.global.u32 	%r78, [%rd7+68];
	add.s32 	%r79, %r78, %r77;
	ld.global.u32 	%r80, [%rd7+72];
	add.s32 	%r81, %r80, %r79;
	ld.global.u32 	%r82, [%rd7+76];
	add.s32 	%r83, %r82, %r81;
	ld.global.u32 	%r84, [%rd7+80];
	add.s32 	%r85, %r84, %r83;
	ld.global.u32 	%r86, [%rd7+84];
	add.s32 	%r87, %r86, %r85;
	ld.global.u32 	%r88, [%rd7+88];
	add.s32 	%r89, %r88, %r87;
	ld.global.u32 	%r90, [%rd7+92];
	add.s32 	%r117, %r90, %r89;
	add.s32 	%r112, %r106, 8;
$L__BB0_5:
	setp.eq.s32 	%p4, %r18, 0;
	@%p4 bra 	$L__BB0_11;
	and.b32  	%r25, %r3, 3;
	setp.lt.u32 	%p5, %r18, 4;
	@%p5 bra 	$L__BB0_8;
	add.s32 	%r92, %r112, %r4;
	mul.wide.s32 	%rd8, %r92, 4;
	add.s64 	%rd9, %rd1, %rd8;
	ld.global.u32 	%r93, [%rd9];
	add.s32 	%r94, %r93, %r117;
	ld.global.u32 	%r95, [%rd9+4];
	add.s32 	%r96, %r95, %r94;
	ld.global.u32 	%r97, [%rd9+8];
	add.s32 	%r98, %r97, %r96;
	ld.global.u32 	%r99, [%rd9+12];
	add.s32 	%r117, %r99, %r98;
	add.s32 	%r112, %r112, 4;
$L__BB0_8:
	setp.eq.s32 	%p6, %r25, 0;
	@%p6 bra 	$L__BB0_11;
	add.s32 	%r115, %r112, %r4;
	neg.s32 	%r114, %r25;
$L__BB0_10:
	.pragma "nounroll";
	mul.wide.s32 	%rd10, %r115, 4;
	add.s64 	%rd11, %rd1, %rd10;
	ld.global.u32 	%r100, [%rd11];
	add.s32 	%r117, %r100, %r117;
	add.s32 	%r115, %r115, 1;
	add.s32 	%r114, %r114, 1;
	setp.ne.s32 	%p7, %r114, 0;
	@%p7 bra 	$L__BB0_10;
$L__BB0_11:
	add.u64 	%rd12, %SP, 0;
	add.u64 	%rd13, %SPL, 0;
	st.local.v2.u32 	[%rd13], {%r2, %r117};
	mov.u64 	%rd14, $str;
	cvta.global.u64 	%rd15, %rd14;
	{ // callseq 0, 0
	.param .b64 param0;
	st.param.b64 	[param0], %rd15;
	.param .b64 param1;
	st.param.b64 	[param1], %rd12;
	.param .b32 retval0;
	call.uni (retval0), 
	vprintf, 
	(
	param0, 
	param1
	);
	ld.param.b32 	%r101, [retval0];
	} // callseq 0
	mul.wide.u32 	%rd16, %r1, 4;
	add.s64 	%rd17, %rd1, %rd16;
	st.global.u32 	[%rd17+4194304], %r117;
	ret;

}


// ===== COMPILED SASS (sm_100) =====

	.target	sm_100

	.elftype	@"ET_EXEC"


//--------------------- .note.nv.tkinfo           --------------------------
	.section	.note.nv.tkinfo,"",@"SHT_NOTE"
	.sectionflags	@"SHF_NOTE_NV_TKINFO"
	.tkinfo
        /*0018*/ 	.word	0x00000002
        /*0030*/ 	.string	""
        /*0030*/ 	.string	"ptxas"
        /*0030*/ 	.string	"Cuda compilation tools, release 13.0, V13.0.88"
        /*0030*/ 	.string	"Build cuda_13.0.r13.0/compiler.36424714_0"
        /*0030*/ 	.string	"-arch sm_100 -m 64 "



//--------------------- .note.nv.cuinfo           --------------------------
	.section	.note.nv.cuinfo,"",@"SHT_NOTE"
	.sectionflags	@"SHF_NOTE_NV_CUINFO"
        /*0018*/ 	.short	0x0002
        /*001a*/ 	.short	0x0064
        /*001c*/ 	.short	0x0082
	.zero		2


//--------------------- .nv.info                  --------------------------
	.section	.nv.info,"",@"SHT_CUDA_INFO"
	.align	4


	//----- nvinfo : EIATTR_REGCOUNT
	.align		4
        /*0000*/ 	.byte	0x04, 0x2f
        /*0002*/ 	.short	(.L_2 - .L_1)
	.align		4
.L_1:
        /*0004*/ 	.word	index@(_Z10cudaSumGPUPi)
        /*0008*/ 	.word	0x0000001e


	//----- nvinfo : EIATTR_FRAME_SIZE
	.align		4
.L_2:
        /*000c*/ 	.byte	0x04, 0x11
        /*000e*/ 	.short	(.L_4 - .L_3)
	.align		4
.L_3:
        /*0010*/ 	.word	index@(_Z10cudaSumGPUPi)
        /*0014*/ 	.word	0x00000008


	//----- nvinfo : EIATTR_MIN_STACK_SIZE
	.align		4
.L_4:
        /*0018*/ 	.byte	0x04, 0x12
        /*001a*/ 	.short	(.L_6 - .L_5)
	.align		4
.L_5:
        /*001c*/ 	.word	index@(_Z10cudaSumGPUPi)
        /*0020*/ 	.word	0x00000008
.L_6:


//--------------------- .nv.compat                --------------------------
	.section	.nv.compat,"",@"SHT_CUDA_COMPAT_INFO"
	.align	4
        /*0000*/ 	.byte	0x02, 0x09, 0x00, 0x00, 0x02, 0x02, 0x01, 0x00, 0x02, 0x05, 0x05, 0x00, 0x03, 0x07, 0x01, 0x01
        /*0010*/ 	.byte	0x02, 0x03, 0x00, 0x00, 0x02, 0x06, 0x01, 0x00, 0x04, 0x0b, 0x08, 0x00, 0x09, 0x00, 0x00, 0x00
        /*0020*/ 	.byte	0x00, 0x00, 0x00, 0x00


//--------------------- .nv.info._Z10cudaSumGPUPi --------------------------
	.section	.nv.info._Z10cudaSumGPUPi,"",@"SHT_CUDA_INFO"
	.sectionflags	@""
	.align	4


	//----- nvinfo : EIATTR_CUDA_API_VERSION
	.align		4
        /*0000*/ 	.byte	0x04, 0x37
        /*0002*/ 	.short	(.L_8 - .L_7)
.L_7:
        /*0004*/ 	.word	0x00000082


	//----- nvinfo : EIATTR_KPARAM_INFO
	.align		4
.L_8:
        /*0008*/ 	.byte	0x04, 0x17
        /*000a*/ 	.short	(.L_10 - .L_9)
.L_9:
        /*000c*/ 	.word	0x00000000
        /*0010*/ 	.short	0x0000
        /*0012*/ 	.short	0x0000
        /*0014*/ 	.byte	0x00, 0xf5, 0x21, 0x00


	//----- nvinfo : EIATTR_SPARSE_MMA_MASK
	.align		4
.L_10:
        /*0018*/ 	.byte	0x03, 0x50
        /*001a*/ 	.short	0x0000


	//----- nvinfo : EIATTR_MAXREG_COUNT
	.align		4
        /*001c*/ 	.byte	0x03, 0x1b
        /*001e*/ 	.short	0x00ff


	//----- nvinfo : EIATTR_EXTERNS
	.align		4
        /*0020*/ 	.byte	0x04, 0x0f
        /*0022*/ 	.short	(.L_12 - .L_11)


	//   ....[0]....
	.align		4
.L_11:
        /*0024*/ 	.word	index@(vprintf)


	//----- nvinfo : EIATTR_MERCURY_ISA_VERSION
	.align		4
.L_12:
        /*0028*/ 	.byte	0x03, 0x5f
        /*002a*/ 	.short	0x0101


	//----- nvinfo : EIATTR_VRC_CTA_INIT_COUNT
	.align		4
        /*002c*/ 	.byte	0x02, 0x4a
	.zero		1
	.zero		1


	//----- nvinfo : EIATTR_SYSCALL_OFFSETS
	.align		4
        /*0030*/ 	.byte	0x04, 0x46
        /*0032*/ 	.short	(.L_14 - .L_13)


	//   ....[0]....
.L_13:
        /*0034*/ 	.word	0x000007f0


	//----- nvinfo : EIATTR_EXIT_INSTR_OFFSETS
	.align		4
.L_14:
        /*0038*/ 	.byte	0x04, 0x1c
        /*003a*/ 	.short	(.L_16 - .L_15)


	//   ....[0]....
.L_15:
        /*003c*/ 	.word	0x00000830


	//----- nvinfo : EIATTR_CBANK_PARAM_SIZE
	.align		4
.L_16:
        /*0040*/ 	.byte	0x03, 0x19
        /*0042*/ 	.short	0x0008


	//----- nvinfo : EIATTR_PARAM_CBANK
	.align		4
        /*0044*/ 	.byte	0x04, 0x0a
        /*0046*/ 	.short	(.L_18 - .L_17)
	.align		4
.L_17:
        /*0048*/ 	.word	index@(.nv.constant0._Z10cudaSumGPUPi)
        /*004c*/ 	.short	0x0380
        /*004e*/ 	.short	0x0008


	//----- nvinfo : EIATTR_SW_WAR
	.align		4
.L_18:
        /*0050*/ 	.byte	0x04, 0x36
        /*0052*/ 	.short	(.L_20 - .L_19)
.L_19:
        /*0054*/ 	.word	0x00000008
.L_20:


//--------------------- .nv.callgraph             --------------------------
	.section	.nv.callgraph,"",@"SHT_CUDA_CALLGRAPH"
	.align	4
	.sectionentsize	8
	.align		4
        /*0000*/ 	.word	0x00000000
	.align		4
        /*0004*/ 	.word	0xffffffff
	.align		4
        /*0008*/ 	.word	index@(_Z10cudaSumGPUPi)
	.align		4
        /*000c*/ 	.word	index@(vprintf)
	.align		4
        /*0010*/ 	.word	0x00000000
	.align		4
        /*0014*/ 	.word	0xfffffffe
	.align		4
        /*0018*/ 	.word	0x00000000
	.align		4
        /*001c*/ 	.word	0xfffffffd
	.align		4
        /*0020*/ 	.word	0x00000000
	.align		4
        /*0024*/ 	.word	0xfffffffc


//--------------------- .nv.constant4             --------------------------
	.section	.nv.constant4,"a",@progbits
	.align	8
	.align		8
.nv.constant4:
        /*0000*/ 	.dword	vprintf
	.align		8
        /*0008*/ 	.dword	$str


//--------------------- .text._Z10cudaSumGPUPi    --------------------------
	.section	.text._Z10cudaSumGPUPi,"ax",@progbits
	.align	128
        .global         _Z10cudaSumGPUPi
        .type           _Z10cudaSumGPUPi,@function
        .size           _Z10cudaSumGPUPi,(.L_x_7 - _Z10cudaSumGPUPi)
        .other          _Z10cudaSumGPUPi,@"STO_CUDA_ENTRY STV_DEFAULT"
_Z10cudaSumGPUPi:
.text._Z10cudaSumGPUPi:
[----:B------:R-:W0:Y:S01]  /*0000*/  LDC R1, c[0x0][0x37c] ;  /* 0x0000df00ff017b82 */ /* 0x000e220000000800 */
[----:B------:R-:W1:Y:S07]  /*0010*/  LDCU UR7, c[0x0][0x2fc] ;  /* 0x00005f80ff0777ac */ /* 0x000e6e0008000800 */
[----:B------:R-:W2:Y:S01]  /*0020*/  LDC R16, c[0x0][0x360] ;  /* 0x0000d800ff107b82 */ /* 0x000ea20000000800 */
[----:B------:R-:W3:Y:S01]  /*0030*/  S2R R18, SR_TID.X ;  /* 0x0000000000127919 */ /* 0x000ee20000002100 */
[----:B0-----:R-:W-:Y:S01]  /*0040*/  VIADD R1, R1, 0xfffffff8 ;  /* 0xfffffff801017836 */ /* 0x001fe20000000000 */
[----:B------:R-:W0:Y:S01]  /*0050*/  LDCU UR6, c[0x0][0x2f8] ;  /* 0x00005f00ff0677ac */ /* 0x000e220008000800 */
[----:B------:R-:W-:-:S02]  /*0060*/  IMAD.MOV.U32 R4, RZ, RZ, RZ ;  /* 0x000000ffff047224 */ /* 0x000fc400078e00ff */
[----:B------:R-:W-:Y:S01]  /*0070*/  IMAD.MOV.U32 R17, RZ, RZ, RZ ;  /* 0x000000ffff117224 */ /* 0x000fe200078e00ff */
[----:B------:R-:W4:Y:S01]  /*0080*/  LDCU.64 UR4, c[0x0][0x380] ;  /* 0x00007000ff0477ac */ /* 0x000f220008000a00 */
[----:B------:R-:W3:Y:S01]  /*0090*/  S2UR UR8, SR_CTAID.X ;  /* 0x00000000000879c3 */ /* 0x000ee20000002500 */
[----:B------:R-:W0:Y:S01]  /*00a0*/  LDCU.64 UR36, c[0x0][0x358] ;  /* 0x00006b00ff2477ac */ /* 0x000e220008000a00 */
[----:B--2---:R-:W2:Y:S01]  /*00b0*/  I2F.U32.RP R0, R16 ;  /* 0x0000001000007306 */ /* 0x004ea20000209000 */
[----:B------:R-:W-:Y:S01]  /*00c0*/  ISETP.NE.U32.AND P2, PT, R16, RZ, PT ;  /* 0x000000ff1000720c */ /* 0x000fe20003f45070 */
[----:B----4-:R-:W-:-:S04]  /*00d0*/  UIADD3 UR4, UP0, UPT, UR4, 0x20, URZ ;  /* 0x0000002004047890 */ /* 0x010fc8000ff1e0ff */
[----:B------:R-:W-:Y:S02]  /*00e0*/  UIADD3.X UR5, UPT, UPT, URZ, UR5, URZ, UP0, !UPT ;  /* 0x00000005ff057290 */ /* 0x000fe400087fe4ff */
[----:B--2---:R-:W2:Y:S02]  /*00f0*/  MUFU.RCP R0, R0 ;  /* 0x0000000000007308 */ /* 0x004ea40000001000 */
[----:B--2---:R-:W-:-:S06]  /*0100*/  VIADD R2, R0, 0xffffffe ;  /* 0x0ffffffe00027836 */ /* 0x004fcc0000000000 */
[----:B------:R2:W4:Y:S02]  /*0110*/  F2I.FTZ.U32.TRUNC.NTZ R3, R2 ;  /* 0x0000000200037305 */ /* 0x000524000021f000 */
[----:B--2---:R-:W-:Y:S02]  /*0120*/  IMAD.MOV.U32 R2, RZ, RZ, RZ ;  /* 0x000000ffff027224 */ /* 0x004fe400078e00ff */
[----:B----4-:R-:W-:-:S04]  /*0130*/  IMAD.MOV R5, RZ, RZ, -R3 ;  /* 0x000000ffff057224 */ /* 0x010fc800078e0a03 */
[----:B------:R-:W-:-:S04]  /*0140*/  IMAD R5, R5, R16, RZ ;  /* 0x0000001005057224 */ /* 0x000fc800078e02ff */
[----:B------:R-:W-:-:S06]  /*0150*/  IMAD.HI.U32 R3, R3, R5, R2 ;  /* 0x0000000503037227 */ /* 0x000fcc00078e0002 */
[----:B------:R-:W-:-:S04]  /*0160*/  IMAD.HI.U32 R5, R3, 0x100000, RZ ;  /* 0x0010000003057827 */ /* 0x000fc800078e00ff */
[----:B------:R-:W-:-:S04]  /*0170*/  IMAD.MOV R3, RZ, RZ, -R5 ;  /* 0x000000ffff037224 */ /* 0x000fc800078e0a05 */
[----:B------:R-:W-:-:S05]  /*0180*/  IMAD R3, R16, R3, 0x100000 ;  /* 0x0010000010037424 */ /* 0x000fca00078e0203 */
[----:B------:R-:W-:-:S13]  /*0190*/  ISETP.GE.U32.AND P0, PT, R3, R16, PT ;  /* 0x000000100300720c */ /* 0x000fda0003f06070 */
[-C--:B------:R-:W-:Y:S01]  /*01a0*/  @P0 IADD3 R3, PT, PT, R3, -R16.reuse, RZ ;  /* 0x8000001003030210 */ /* 0x080fe20007ffe0ff */
[----:B------:R-:W-:Y:S01]  /*01b0*/  @P0 VIADD R5, R5, 0x1 ;  /* 0x0000000105050836 */ /* 0x000fe20000000000 */
[----:B0-----:R-:W-:Y:S02]  /*01c0*/  IADD3 R6, P0, PT, R1, UR6, RZ ;  /* 0x0000000601067c10 */ /* 0x001fe4000ff1e0ff */
[----:B------:R-:W-:Y:S02]  /*01d0*/  ISETP.GE.U32.AND P1, PT, R3, R16, PT ;  /* 0x000000100300720c */ /* 0x000fe40003f26070 */
[----:B-1----:R-:W-:-:S11]  /*01e0*/  IADD3.X R7, PT, PT, RZ, UR7, RZ, P0, !PT ;  /* 0x00000007ff077c10 */ /* 0x002fd600087fe4ff */
[----:B------:R-:W-:Y:S01]  /*01f0*/  @P1 VIADD R5, R5, 0x1 ;  /* 0x0000000105051836 */ /* 0x000fe20000000000 */
[----:B------:R-:W-:Y:S01]  /*0200*/  @!P2 LOP3.LUT R5, RZ, R16, RZ, 0x33, !PT ;  /* 0x00000010ff05a212 */ /* 0x000fe200078e33ff */
[----:B---3--:R-:W-:-:S03]  /*0210*/  IMAD R16, R16, UR8, R18 ;  /* 0x0000000810107c24 */ /* 0x008fc6000f8e0212 */
[C---:B------:R-:W-:Y:S01]  /*0220*/  LOP3.LUT R9, R5.reuse, 0x1ffff0, RZ, 0xc0, !PT ;  /* 0x001ffff005097812 */ /* 0x040fe200078ec0ff */
[----:B------:R-:W-:Y:S01]  /*0230*/  IMAD R0, R16, R5, RZ ;  /* 0x0000000510007224 */ /* 0x000fe200078e02ff */
[----:B------:R-:W-:-:S03]  /*0240*/  LOP3.LUT R25, R5, 0xf, RZ, 0xc0, !PT ;  /* 0x0000000f05197812 */ /* 0x000fc600078ec0ff */
[----:B------:R-:W-:Y:S02]  /*0250*/  VIADD R8, R0, 0xfffffff0 ;  /* 0xfffffff000087836 */ /* 0x000fe40000000000 */
[----:B------:R-:W-:Y:S02]  /*0260*/  IMAD.MOV R11, RZ, RZ, -R9 ;  /* 0x000000ffff0b7224 */ /* 0x000fe400078e0a09 */
[----:B------:R-:W-:-:S07]  /*0270*/  IMAD.MOV.U32 R10, RZ, RZ, R0 ;  /* 0x000000ffff0a7224 */ /* 0x000fce00078e0000 */
.L_x_0:
[----:B------:R-:W-:Y:S01]  /*0280*/  MOV R3, UR5 ;  /* 0x0000000500037c02 */ /* 0x000fe20008000f00 */
[----:B------:R-:W-:-:S04]  /*0290*/  IMAD.U32 R2, RZ, RZ, UR4 ;  /* 0x00000004ff027e24 */ /* 0x000fc8000f8e00ff */
[----:B------:R-:W-:-:S05]  /*02a0*/  IMAD.WIDE R2, R10, 0x4, R2 ;  /* 0x000000040a027825 */ /* 0x000fca00078e0202 */
[----:B------:R-:W2:Y:S04]  /*02b0*/  LDG.E R22, desc[UR36][R2.64+-0x20] ;  /* 0xffffe02402167981 */ /* 0x000ea8000c1e1900 */
[----:B------:R-:W2:Y:S04]  /*02c0*/  LDG.E R21, desc[UR36][R2.64+-0x1c] ;  /* 0xffffe42402157981 */ /* 0x000ea8000c1e1900 */
[----:B------:R-:W3:Y:S04]  /*02d0*/  LDG.E R24, desc[UR36][R2.64+-0x18] ;  /* 0xffffe82402187981 */ /* 0x000ee8000c1e1900 */
[----:B------:R-:W3:Y:S04]  /*02e0*/  LDG.E R23, desc[UR36][R2.64+-0x14] ;  /* 0xffffec2402177981 */ /* 0x000ee8000c1e1900 */
[----:B------:R-:W4:Y:S04]  /*02f0*/  LDG.E R13, desc[UR36][R2.64+-0x10] ;  /* 0xfffff024020d7981 */ /* 0x000f28000c1e1900 */
[----:B------:R-:W4:Y:S04]  /*0300*/  LDG.E R14, desc[UR36][R2.64+-0xc] ;  /* 0xfffff424020e7981 */ /* 0x000f28000c1e1900 */
[----:B------:R-:W5:Y:S04]  /*0310*/  LDG.E R12, desc[UR36][R2.64+-0x8] ;  /* 0xfffff824020c7981 */ /* 0x000f68000c1e1900 */
[----:B------:R-:W5:Y:S04]  /*0320*/  LDG.E R19, desc[UR36][R2.64+-0x4] ;  /* 0xfffffc2402137981 */ /* 0x000f68000c1e1900 */
[----:B------:R-:W5:Y:S04]  /*0330*/  LDG.E R20, desc[UR36][R2.64] ;  /* 0x0000002402147981 */ /* 0x000f68000c1e1900 */
[----:B------:R-:W5:Y:S04]  /*0340*/  LDG.E R15, desc[UR36][R2.64+0x4] ;  /* 0x00000424020f7981 */ /* 0x000f68000c1e1900 */
[----:B------:R-:W5:Y:S01]  /*0350*/  LDG.E R26, desc[UR36][R2.64+0x1c] ;  /* 0x00001c24021a7981 */ /* 0x000f62000c1e1900 */
[----:B--2---:R-:W-:-:S03]  /*0360*/  IADD3 R21, PT, PT, R21, R22, R17 ;  /* 0x0000001615157210 */ /* 0x004fc60007ffe011 */
[----:B------:R-:W2:Y:S04]  /*0370*/  LDG.E R22, desc[UR36][R2.64+0x8] ;  /* 0x0000082402167981 */ /* 0x000ea8000c1e1900 */
[----:B------:R-:W2:Y:S01]  /*0380*/  LDG.E R17, desc[UR36][R2.64+0xc] ;  /* 0x00000c2402117981 */ /* 0x000ea2000c1e1900 */
[----:B---3--:R-:W-:-:S03]  /*0390*/  IADD3 R27, PT, PT, R23, R24, R21 ;  /* 0x00000018171b7210 */ /* 0x008fc60007ffe015 */
[----:B------:R-:W3:Y:S04]  /*03a0*/  LDG.E R24, desc[UR36][R2.64+0x10] ;  /* 0x0000102402187981 */ /* 0x000ee8000c1e1900 */
[----:B------:R-:W3:Y:S04]  /*03b0*/  LDG.E R23, desc[UR36][R2.64+0x14] ;  /* 0x0000142402177981 */ /* 0x000ee8000c1e1900 */
[----:B------:R-:W3:Y:S01]  /*03c0*/  LDG.E R21, desc[UR36][R2.64+0x18] ;  /* 0x0000182402157981 */ /* 0x000ee2000c1e1900 */
[----:B----4-:R-:W-:Y:S01]  /*03d0*/  IADD3 R13, PT, PT, R14, R13, R27 ;  /* 0x0000000d0e0d7210 */ /* 0x010fe20007ffe01b */
[----:B------:R-:W-:-:S03]  /*03e0*/  VIADD R11, R11, 0x10 ;  /* 0x000000100b0b7836 */ /* 0x000fc60000000000 */
[----:B-----5:R-:W-:Y:S02]  /*03f0*/  IADD3 R12, PT, PT, R19, R12, R13 ;  /* 0x0000000c130c7210 */ /* 0x020fe40007ffe00d */
[----:B------:R-:W-:Y:S02]  /*0400*/  ISETP.NE.AND P0, PT, R11, RZ, PT ;  /* 0x000000ff0b00720c */ /* 0x000fe40003f05270 */
[----:B------:R-:W-:Y:S01]  /*0410*/  IADD3 R12, PT, PT, R15, R20, R12 ;  /* 0x000000140f0c7210 */ /* 0x000fe20007ffe00c */
[----:B------:R-:W-:Y:S01]  /*0420*/  VIADD R4, R4, 0x10 ;  /* 0x0000001004047836 */ /* 0x000fe20000000000 */
[----:B------:R-:W-:Y:S01]  /*0430*/  IADD3 R10, PT, PT, R10, 0x10, RZ ;  /* 0x000000100a0a7810 */ /* 0x000fe20007ffe0ff */
[----:B------:R-:W-:Y:S01]  /*0440*/  VIADD R8, R8, 0x10 ;  /* 0x0000001008087836 */ /* 0x000fe20000000000 */
[----:B--2---:R-:W-:-:S04]  /*0450*/  IADD3 R12, PT, PT, R17, R22, R12 ;  /* 0x00000016110c7210 */ /* 0x004fc80007ffe00c */
[----:B---3--:R-:W-:-:S04]  /*0460*/  IADD3 R12, PT, PT, R23, R24, R12 ;  /* 0x00000018170c7210 */ /* 0x008fc80007ffe00c */
[----:B------:R-:W-:Y:S01]  /*0470*/  IADD3 R17, PT, PT, R26, R21, R12 ;  /* 0x000000151a117210 */ /* 0x000fe20007ffe00c */
[----:B------:R-:W-:Y:S06]  /*0480*/  @P0 BRA `(.L_x_0) ;  /* 0xfffffffc007c0947 */ /* 0x000fec000383ffff */
[----:B------:R-:W-:-:S13]  /*0490*/  ISETP.NE.AND P0, PT, R25, RZ, PT ;  /* 0x000000ff1900720c */ /* 0x000fda0003f05270 */
[----:B------:R-:W-:Y:S05]  /*04a0*/  @!P0 BRA `(.L_x_1) ;  /* 0x0000000000b48947 */ /* 0x000fea0003800000 */
[----:B------:R-:W-:Y:S02]  /*04b0*/  ISETP.GE.U32.AND P0, PT, R25, 0x8, PT ;  /* 0x000000081900780c */ /* 0x000fe40003f06070 */
[----:B------:R-:W-:-:S04]  /*04c0*/  LOP3.LUT R19, R5, 0x7, RZ, 0xc0, !PT ;  /* 0x0000000705137812 */ /* 0x000fc800078ec0ff */
[----:B------:R-:W-:-:S07]  /*04d0*/  ISETP.NE.AND P1, PT, R19, RZ, PT ;  /* 0x000000ff1300720c */ /* 0x000fce0003f25270 */
[----:B------:R-:W-:Y:S06]  /*04e0*/  @!P0 BRA `(.L_x_2) ;  /* 0x00000000003c8947 */ /* 0x000fec0003800000 */
[----:B------:R-:W0:Y:S02]  /*04f0*/  LDC.64 R2, c[0x0][0x380] ;  /* 0x0000e000ff027b82 */ /* 0x000e240000000a00 */
[----:B0-----:R-:W-:-:S05]  /*0500*/  IMAD.WIDE R2, R8, 0x4, R2 ;  /* 0x0000000408027825 */ /* 0x001fca00078e0202 */
[----:B------:R-:W2:Y:S04]  /*0510*/  LDG.E R8, desc[UR36][R2.64+0x40] ;  /* 0x0000402402087981 */ /* 0x000ea8000c1e1900 */
[----:B------:R-:W2:Y:S04]  /*0520*/  LDG.E R9, desc[UR36][R2.64+0x44] ;  /* 0x0000442402097981 */ /* 0x000ea8000c1e1900 */
[----:B------:R-:W3:Y:S04]  /*0530*/  LDG.E R11, desc[UR36][R2.64+0x48] ;  /* 0x00004824020b7981 */ /* 0x000ee8000c1e1900 */
[----:B------:R-:W3:Y:S04]  /*0540*/  LDG.E R10, desc[UR36][R2.64+0x4c] ;  /* 0x00004c24020a7981 */ /* 0x000ee8000c1e1900 */
[----:B------:R-:W4:Y:S04]  /*0550*/  LDG.E R13, desc[UR36][R2.64+0x50] ;  /* 0x00005024020d7981 */ /* 0x000f28000c1e1900 */
[----:B------:R-:W4:Y:S04]  /*0560*/  LDG.E R12, desc[UR36][R2.64+0x54] ;  /* 0x00005424020c7981 */ /* 0x000f28000c1e1900 */
[----:B------:R-:W5:Y:S04]  /*0570*/  LDG.E R15, desc[UR36][R2.64+0x58] ;  /* 0x00005824020f7981 */ /* 0x000f68000c1e1900 */
[----:B------:R-:W5:Y:S01]  /*0580*/  LDG.E R14, desc[UR36][R2.64+0x5c] ;  /* 0x00005c24020e7981 */ /* 0x000f62000c1e1900 */
[----:B--2---:R-:W-:Y:S01]  /*0590*/  IADD3 R8, PT, PT, R9, R8, R17 ;  /* 0x0000000809087210 */ /* 0x004fe20007ffe011 */
[----:B------:R-:W-:-:S03]  /*05a0*/  VIADD R9, R4, 0x8 ;  /* 0x0000000804097836 */ /* 0x000fc60000000000 */
[----:B---3--:R-:W-:-:S04]  /*05b0*/  IADD3 R8, PT, PT, R10, R11, R8 ;  /* 0x0000000b0a087210 */ /* 0x008fc80007ffe008 */
[----:B----4-:R-:W-:-:S04]  /*05c0*/  IADD3 R8, PT, PT, R12, R13, R8 ;  /* 0x0000000d0c087210 */ /* 0x010fc80007ffe008 */
[----:B-----5:R-:W-:-:S07]  /*05d0*/  IADD3 R17, PT, PT, R14, R15, R8 ;  /* 0x0000000f0e117210 */ /* 0x020fce0007ffe008 */
.L_x_2:
[----:B------:R-:W-:Y:S05]  /*05e0*/  @!P1 BRA `(.L_x_1) ;  /* 0x0000000000649947 */ /* 0x000fea0003800000 */
[----:B------:R-:W-:Y:S02]  /*05f0*/  ISETP.GE.U32.AND P0, PT, R19, 0x4, PT ;  /* 0x000000041300780c */ /* 0x000fe40003f06070 */
[----:B------:R-:W-:-:S04]  /*0600*/  LOP3.LUT R8, R5, 0x3, RZ, 0xc0, !PT ;  /* 0x0000000305087812 */ /* 0x000fc800078ec0ff */
[----:B------:R-:W-:-:S07]  /*0610*/  ISETP.NE.AND P1, PT, R8, RZ, PT ;  /* 0x000000ff0800720c */ /* 0x000fce0003f25270 */
[----:B------:R-:W-:Y:S06]  /*0620*/  @!P0 BRA `(.L_x_3) ;  /* 0x0000000000288947 */ /* 0x000fec0003800000 */
[----:B------:R-:W0:Y:S01]  /*0630*/  LDC.64 R2, c[0x0][0x380] ;  /* 0x0000e000ff027b82 */ /* 0x000e220000000a00 */
[----:B------:R-:W-:-:S04]  /*0640*/  IMAD.IADD R5, R0, 0x1, R9 ;  /* 0x0000000100057824 */ /* 0x000fc800078e0209 */
[----:B0-----:R-:W-:-:S05]  /*0650*/  IMAD.WIDE R2, R5, 0x4, R2 ;  /* 0x0000000405027825 */ /* 0x001fca00078e0202 */
[----:B------:R-:W2:Y:S04]  /*0660*/  LDG.E R4, desc[UR36][R2.64] ;  /* 0x0000002402047981 */ /* 0x000ea8000c1e1900 */
[----:B------:R-:W2:Y:S04]  /*0670*/  LDG.E R5, desc[UR36][R2.64+0x4] ;  /* 0x0000042402057981 */ /* 0x000ea8000c1e1900 */
[----:B------:R-:W3:Y:S04]  /*0680*/  LDG.E R11, desc[UR36][R2.64+0x8] ;  /* 0x00000824020b7981 */ /* 0x000ee8000c1e1900 */
[----:B------:R-:W3:Y:S01]  /*0690*/  LDG.E R10, desc[UR36][R2.64+0xc] ;  /* 0x00000c24020a7981 */ /* 0x000ee2000c1e1900 */
[----:B------:R-:W-:Y:S01]  /*06a0*/  VIADD R9, R9, 0x4 ;  /* 0x0000000409097836 */ /* 0x000fe20000000000 */
[----:B--2---:R-:W-:-:S04]  /*06b0*/  IADD3 R4, PT, PT, R5, R4, R17 ;  /* 0x0000000405047210 */ /* 0x004fc80007ffe011 */
[----:B---3--:R-:W-:-:S07]  /*06c0*/  IADD3 R17, PT, PT, R10, R11, R4 ;  /* 0x0000000b0a117210 */ /* 0x008fce0007ffe004 */
.L_x_3:
[----:B------:R-:W-:Y:S05]  /*06d0*/  @!P1 BRA `(.L_x_1) ;  /* 0x0000000000289947 */ /* 0x000fea0003800000 */
[----:B------:R-:W0:Y:S01]  /*06e0*/  LDC.64 R4, c[0x0][0x380] ;  /* 0x0000e000ff047b82 */ /* 0x000e220000000a00 */
[----:B------:R-:W-:Y:S01]  /*06f0*/  IADD3 R9, PT, PT, R0, R9, RZ ;  /* 0x0000000900097210 */ /* 0x000fe20007ffe0ff */
[----:B------:R-:W-:-:S07]  /*0700*/  IMAD.MOV R8, RZ, RZ, -R8 ;  /* 0x000000ffff087224 */ /* 0x000fce00078e0a08 */
.L_x_4:
[----:B0-----:R-:W-:-:S06]  /*0710*/  IMAD.WIDE R2, R9, 0x4, R4 ;  /* 0x0000000409027825 */ /* 0x001fcc00078e0204 */
[----:B------:R-:W2:Y:S01]  /*0720*/  LDG.E R2, desc[UR36][R2.64] ;  /* 0x0000002402027981 */ /* 0x000ea2000c1e1900 */
[----:B------:R-:W-:Y:S02]  /*0730*/  VIADD R8, R8, 0x1 ;  /* 0x0000000108087836 */ /* 0x000fe40000000000 */
[----:B------:R-:W-:-:S03]  /*0740*/  VIADD R9, R9, 0x1 ;  /* 0x0000000109097836 */ /* 0x000fc60000000000 */
[----:B------:R-:W-:Y:S02]  /*0750*/  ISETP.NE.AND P0, PT, R8, RZ, PT ;  /* 0x000000ff0800720c */ /* 0x000fe40003f05270 */
[----:B--2---:R-:W-:-:S11]  /*0760*/  IADD3 R17, PT, PT, R2, R17, RZ ;  /* 0x0000001102117210 */ /* 0x004fd60007ffe0ff */
[----:B------:R-:W-:Y:S05]  /*0770*/  @P0 BRA `(.L_x_4) ;  /* 0xfffffffc00e40947 */ /* 0x000fea000383ffff */
.L_x_1:
[----:B------:R-:W-:Y:S01]  /*0780*/  MOV R0, 0x0 ;  /* 0x0000000000007802 */ /* 0x000fe20000000f00 */
[----:B------:R0:W-:Y:S01]  /*0790*/  STL.64 [R1], R16 ;  /* 0x0000001001007387 */ /* 0x0001e20000100a00 */
[----:B------:R-:W1:Y:S02]  /*07a0*/  LDCU.64 UR4, c[0x4][0x8] ;  /* 0x01000100ff0477ac */ /* 0x000e640008000a00 */
[----:B------:R0:W2:Y:S01]  /*07b0*/  LDC.64 R2, c[0x4][R0] ;  /* 0x0100000000027b82 */ /* 0x0000a20000000a00 */
[----:B-1----:R-:W-:Y:S02]  /*07c0*/  IMAD.U32 R4, RZ, RZ, UR4 ;  /* 0x00000004ff047e24 */ /* 0x002fe4000f8e00ff */
[----:B0-----:R-:W-:-:S07]  /*07d0*/  IMAD.U32 R5, RZ, RZ, UR5 ;  /* 0x00000005ff057e24 */ /* 0x001fce000f8e00ff */
[----:B------:R-:W-:-:S07]  /*07e0*/  LEPC R20, `(.L_x_5) ;  /* 0x000000001014794e */ /* 0x000fce0000000000 */
[----:B--2---:R-:W-:Y:S05]  /*07f0*/  CALL.ABS.NOINC R2 ;  /* 0x0000000002007343 */ /* 0x004fea0003c00000 */
.L_x_5:
[----:B------:R-:W0:Y:S02]  /*0800*/  LDC.64 R2, c[0x0][0x380] ;  /* 0x0000e000ff027b82 */ /* 0x000e240000000a00 */
[----:B0-----:R-:W-:-:S05]  /*0810*/  IMAD.WIDE.U32 R18, R18, 0x4, R2 ;  /* 0x0000000412127825 */ /* 0x001fca00078e0002 */
[----:B------:R-:W-:Y:S01]  /*0820*/  STG.E desc[UR36][R18.64+0x400000], R17 ;  /* 0x4000001112007986 */ /* 0x000fe2000c101924 */
[----:B------:R-:W-:Y:S05]  /*0830*/  EXIT ;  /* 0x000000000000794d */ /* 0x000fea0003800000 */
.L_x_6:
[----:B------:R-:W-:-:S00]  /*0840*/  BRA `(.L_x_6) ;  /* 0xfffffffc00fc7947 */ /* 0x000fc0000383ffff */
[----:B------:R-:W-:-:S00]  /*0850*/  NOP ;  /* 0x0000000000007918 */ /* 0x000fc00000000000 */
        /* <DEDUP_REMOVED lines=10> */
.L_x_7:


//--------------------- .nv.global.init           --------------------------
	.section	.nv.global.init,"aw",@progbits
.nv.global.init:
	.type		$str,@object
	.size		$str,(.L_0 - $str)
$str:
        /*0000*/ 	.byte	0x73, 0x6f, 0x6d, 0x61, 0x20, 0x74, 0x68, 0x72, 0x65, 0x61, 0x64, 0x20, 0x25, 0x64, 0x20, 0x3d
        /*0010*/ 	.byte	0x20, 0x25, 0x64, 0x0a, 0x00
.L_0:


//--------------------- .nv.shared.reserved.0     --------------------------
	.section	.nv.shared.reserved.0,"aw",@nobits
	.weak		__nv_reservedSMEM_offset_0_alias
	.size		__nv_reservedSMEM_offset_0_alias, 0, 64
	.other		__nv_reservedSMEM_offset_0_alias,@"STO_CUDA_RESERVED_SHARED STV_DEFAULT"
__nv_reservedSMEM_offset_0_alias:
	.zero		0
	.zero		64


//--------------------- .nv.constant0._Z10cudaSumGPUPi --------------------------
	.section	.nv.constant0._Z10cudaSumGPUPi,"a",@progbits
	.sectionflags	@""
	.align	4
.nv.constant0._Z10cudaSumGPUPi:
	.zero		904


//--------------------- SYMBOLS --------------------------

	.type		.nv.reservedSmem.offset0,@object
	.size		.nv.reservedSmem.offset0,0x4
	.type		vprintf,@function
